	.headerflags	@"EF_CUDA_TEXMODE_UNIFIED EF_CUDA_64BIT_ADDRESS EF_CUDA_ACCELERATORS EF_CUDA_SM90 EF_CUDA_VIRTUAL_SM(EF_CUDA_SM90)"
	.elftype	@"ET_EXEC"


//--------------------- .nv.info                  --------------------------
	.section	.nv.info,"",@"SHT_CUDA_INFO"
	.align	4


	//----- nvinfo : EIATTR_REGCOUNT
	.align		4
        /*0000*/ 	.byte	0x04, 0x2f
        /*0002*/ 	.short	(.L_1 - .L_0)
	.align		4
.L_0:
        /*0004*/ 	.word	index@(triton_poi_fused_max_pool2d_with_indices_5)
        /*0008*/ 	.word	0x00000016


	//----- nvinfo : EIATTR_MIN_STACK_SIZE
	.align		4
.L_1:
        /*000c*/ 	.byte	0x04, 0x12
        /*000e*/ 	.short	(.L_3 - .L_2)
	.align		4
.L_2:
        /*0010*/ 	.word	index@(triton_poi_fused_max_pool2d_with_indices_5)
        /*0014*/ 	.word	0x00000000


	//----- nvinfo : EIATTR_FRAME_SIZE
	.align		4
.L_3:
        /*0018*/ 	.byte	0x04, 0x11
        /*001a*/ 	.short	(.L_5 - .L_4)
	.align		4
.L_4:
        /*001c*/ 	.word	index@(triton_poi_fused_max_pool2d_with_indices_5)
        /*0020*/ 	.word	0x00000000


	//----- nvinfo : EIATTR_MIN_STACK_SIZE
	.align		4
.L_5:
        /*0024*/ 	.byte	0x04, 0x12
        /*0026*/ 	.short	(.L_7 - .L_6)
	.align		4
.L_6:
        /*0028*/ 	.word	index@(triton_poi_fused_max_pool2d_with_indices_5)
        /*002c*/ 	.word	0x00000000
.L_7:


//--------------------- .nv.info.triton_poi_fused_max_pool2d_with_indices_5 --------------------------
	.section	.nv.info.triton_poi_fused_max_pool2d_with_indices_5,"",@"SHT_CUDA_INFO"
	.sectionflags	@""
	.align	4


	//----- nvinfo : EIATTR_CUDA_API_VERSION
	.align		4
        /*0000*/ 	.byte	0x04, 0x37
        /*0002*/ 	.short	(.L_9 - .L_8)
.L_8:
        /*0004*/ 	.word	0x0000007c


	//----- nvinfo : EIATTR_KPARAM_INFO
	.align		4
.L_9:
        /*0008*/ 	.byte	0x04, 0x17
        /*000a*/ 	.short	(.L_11 - .L_10)
.L_10:
        /*000c*/ 	.word	0x00000000
        /*0010*/ 	.short	0x0003
        /*0012*/ 	.short	0x0018
        /*0014*/ 	.byte	0x00, 0xf0, 0x11, 0x00


	//----- nvinfo : EIATTR_KPARAM_INFO
	.align		4
.L_11:
        /*0018*/ 	.byte	0x04, 0x17
        /*001a*/ 	.short	(.L_13 - .L_12)
.L_12:
        /*001c*/ 	.word	0x00000000
        /*0020*/ 	.short	0x0002
        /*0022*/ 	.short	0x0010
        /*0024*/ 	.byte	0x00, 0xf4, 0x21, 0x00


	//----- nvinfo : EIATTR_KPARAM_INFO
	.align		4
.L_13:
        /*0028*/ 	.byte	0x04, 0x17
        /*002a*/ 	.short	(.L_15 - .L_14)
.L_14:
        /*002c*/ 	.word	0x00000000
        /*0030*/ 	.short	0x0001
        /*0032*/ 	.short	0x0008
        /*0034*/ 	.byte	0x00, 0xf4, 0x21, 0x00


	//----- nvinfo : EIATTR_KPARAM_INFO
	.align		4
.L_15:
        /*0038*/ 	.byte	0x04, 0x17
        /*003a*/ 	.short	(.L_17 - .L_16)
.L_16:
        /*003c*/ 	.word	0x00000000
        /*0040*/ 	.short	0x0000
        /*0042*/ 	.short	0x0000
        /*0044*/ 	.byte	0x00, 0xf4, 0x21, 0x00


	//----- nvinfo : EIATTR_SPARSE_MMA_MASK
	.align		4
.L_17:
        /*0048*/ 	.byte	0x03, 0x50
        /*004a*/ 	.short	0x0000


	//----- nvinfo : EIATTR_MAXREG_COUNT
	.align		4
        /*004c*/ 	.byte	0x03, 0x1b
        /*004e*/ 	.short	0x00ff


	//----- nvinfo : EIATTR_EXIT_INSTR_OFFSETS
	.align		4
        /*0050*/ 	.byte	0x04, 0x1c
        /*0052*/ 	.short	(.L_19 - .L_18)


	//   ....[0]....
.L_18:
        /*0054*/ 	.word	0x00000480


	//----- nvinfo : EIATTR_REQNTID
	.align		4
.L_19:
        /*0058*/ 	.byte	0x04, 0x10
        /*005a*/ 	.short	(.L_21 - .L_20)
.L_20:
        /*005c*/ 	.word	0x00000080
        /*0060*/ 	.word	0x00000001
        /*0064*/ 	.word	0x00000001


	//----- nvinfo : EIATTR_CBANK_PARAM_SIZE
	.align		4
.L_21:
        /*0068*/ 	.byte	0x03, 0x19
        /*006a*/ 	.short	0x001c


	//----- nvinfo : EIATTR_PARAM_CBANK
	.align		4
        /*006c*/ 	.byte	0x04, 0x0a
        /*006e*/ 	.short	(.L_23 - .L_22)
	.align		4
.L_22:
        /*0070*/ 	.word	index@(.nv.constant0.triton_poi_fused_max_pool2d_with_indices_5)
        /*0074*/ 	.short	0x0210
        /*0076*/ 	.short	0x001c


	//----- nvinfo : EIATTR_SW_WAR
	.align		4
.L_23:
        /*0078*/ 	.byte	0x04, 0x36
        /*007a*/ 	.short	(.L_25 - .L_24)
.L_24:
        /*007c*/ 	.word	0x00000008
.L_25:


//--------------------- .nv.callgraph             --------------------------
	.section	.nv.callgraph,"",@"SHT_CUDA_CALLGRAPH"
	.align	4
	.sectionentsize	8
	.align		4
        /*0000*/ 	.word	0x00000000
	.align		4
        /*0004*/ 	.word	0xffffffff
	.align		4
        /*0008*/ 	.word	0x00000000
	.align		4
        /*000c*/ 	.word	0xfffffffe
	.align		4
        /*0010*/ 	.word	0x00000000
	.align		4
        /*0014*/ 	.word	0xfffffffd
	.align		4
        /*0018*/ 	.word	0x00000000
	.align		4
        /*001c*/ 	.word	0xfffffffc


//--------------------- .text.triton_poi_fused_max_pool2d_with_indices_5 --------------------------
	.section	.text.triton_poi_fused_max_pool2d_with_indices_5,"ax",@progbits
	.align	128
        .global         triton_poi_fused_max_pool2d_with_indices_5
        .type           triton_poi_fused_max_pool2d_with_indices_5,@function
        .size           triton_poi_fused_max_pool2d_with_indices_5,(.L_x_1 - triton_poi_fused_max_pool2d_with_indices_5)
        .other          triton_poi_fused_max_pool2d_with_indices_5,@"STO_CUDA_ENTRY STV_DEFAULT"
triton_poi_fused_max_pool2d_with_indices_5:
.text.triton_poi_fused_max_pool2d_with_indices_5:
[----:B------:R-:W-:Y:S01]  /*0000*/  LDC R1, c[0x0][0x28] ;  /* 0x00000a00ff017b82 */ /* 0x000fe20000000800 */
[----:B------:R-:W1:Y:S07]  /*0010*/  S2R R0, SR_TID.X ;  /* 0x0000000000007919 */ /* 0x000e6e0000002100 */
[----:B------:R-:W2:Y:S01]  /*0020*/  LDC.64 R2, c[0x0][0x210] ;  /* 0x00008400ff027b82 */ /* 0x000ea20000000a00 */
[----:B------:R-:W-:Y:S01]  /*0030*/  ULDC.64 UR4, c[0x0][0x208] ;  /* 0x0000820000047ab9 */ /* 0x000fe20000000a00 */
[----:B------:R-:W-:Y:S01]  /*0040*/  ULDC.64 UR6, c[0x0][0x220] ;  /* 0x0000880000067ab9 */ /* 0x000fe20000000a00 */
[----:B------:R-:W3:Y:S01]  /*0050*/  S2R R7, SR_CTAID.X ;  /* 0x0000000000077919 */ /* 0x000ee20000002500 */
[----:B-1----:R-:W-:Y:S01]  /*0060*/  IMAD.SHL.U32 R0, R0, 0x2, RZ ;  /* 0x0000000200007824 */ /* 0x002fe200078e00ff */
[----:B---3--:R-:W-:-:S04]  /*0070*/  SHF.R.S32.HI R9, RZ, 0x17, R7 ;  /* 0x00000017ff097819 */ /* 0x008fc80000011407 */
[----:B------:R-:W-:Y:S02]  /*0080*/  LOP3.LUT R0, R0, 0xfe, RZ, 0xc0, !PT ;  /* 0x000000fe00007812 */ /* 0x000fe400078ec0ff */
[----:B------:R-:W-:-:S03]  /*0090*/  SGXT R9, R9, 0x1 ;  /* 0x000000010909781a */ /* 0x000fc60000000200 */
[----:B------:R-:W-:-:S04]  /*00a0*/  IMAD R0, R7, 0x100, R0 ;  /* 0x0000010007007824 */ /* 0x000fc800078e0200 */
[----:B------:R-:W-:Y:S01]  /*00b0*/  VIADD R4, R0, 0x1 ;  /* 0x0000000100047836 */ /* 0x000fe20000000000 */
[----:B------:R-:W-:-:S04]  /*00c0*/  SHF.R.S32.HI R5, RZ, 0x1f, R0 ;  /* 0x0000001fff057819 */ /* 0x000fc80000011400 */
[----:B------:R-:W-:Y:S02]  /*00d0*/  LEA.HI R5, R5, R0, RZ, 0x3 ;  /* 0x0000000005057211 */ /* 0x000fe400078f18ff */
[----:B------:R-:W-:Y:S02]  /*00e0*/  LEA.HI R9, R9, R4, RZ, 0x3 ;  /* 0x0000000409097211 */ /* 0x000fe400078f18ff */
[C---:B------:R-:W-:Y:S01]  /*00f0*/  LOP3.LUT R7, R5.reuse, 0x7ffffff8, RZ, 0xc0, !PT ;  /* 0x7ffffff805077812 */ /* 0x040fe200078ec0ff */
[----:B------:R-:W-:Y:S01]  /*0100*/  IMAD.SHL.U32 R5, R5, 0x4, RZ ;  /* 0x0000000405057824 */ /* 0x000fe200078e00ff */
[----:B------:R-:W-:-:S03]  /*0110*/  LOP3.LUT R9, R9, 0x7ffffff8, RZ, 0xc0, !PT ;  /* 0x7ffffff809097812 */ /* 0x000fc600078ec0ff */
[----:B------:R-:W-:Y:S01]  /*0120*/  IMAD.IADD R7, R0, 0x1, -R7 ;  /* 0x0000000100077824 */ /* 0x000fe200078e0a07 */
[----:B------:R-:W-:Y:S01]  /*0130*/  LOP3.LUT R5, R5, 0xffffffe0, RZ, 0xc0, !PT ;  /* 0xffffffe005057812 */ /* 0x000fe200078ec0ff */
[----:B------:R-:W-:-:S04]  /*0140*/  IMAD.IADD R4, R4, 0x1, -R9 ;  /* 0x0000000104047824 */ /* 0x000fc800078e0a09 */
[--C-:B------:R-:W-:Y:S02]  /*0150*/  IMAD R15, R7, 0x2, R5.reuse ;  /* 0x00000002070f7824 */ /* 0x100fe400078e0205 */
[----:B------:R-:W-:Y:S02]  /*0160*/  IMAD R17, R4, 0x2, R5 ;  /* 0x0000000204117824 */ /* 0x000fe400078e0205 */
[----:B--2---:R-:W-:-:S04]  /*0170*/  IMAD.WIDE R8, R15, 0x4, R2 ;  /* 0x000000040f087825 */ /* 0x004fc800078e0202 */
[----:B------:R-:W-:Y:S01]  /*0180*/  VIADD R13, R15, 0x10 ;  /* 0x000000100f0d7836 */ /* 0x000fe20000000000 */
[----:B------:R-:W2:Y:S01]  /*0190*/  LDG.E.EL R4, desc[UR4][R8.64] ;  /* 0x0000000408047981 */ /* 0x000ea2000c2e1900 */
[----:B------:R-:W-:-:S03]  /*01a0*/  IMAD.WIDE R10, R17, 0x4, R2 ;  /* 0x00000004110a7825 */ /* 0x000fc600078e0202 */
[----:B------:R1:W2:Y:S01]  /*01b0*/  LDG.E.EL R18, desc[UR4][R8.64+0x4] ;  /* 0x0000040408127981 */ /* 0x0002a2000c2e1900 */
[----:B------:R-:W-:-:S03]  /*01c0*/  IMAD.WIDE R12, R13, 0x4, R2 ;  /* 0x000000040d0c7825 */ /* 0x000fc600078e0202 */
[----:B------:R-:W3:Y:S01]  /*01d0*/  LDG.E.EL R16, desc[UR4][R10.64] ;  /* 0x000000040a107981 */ /* 0x000ee2000c2e1900 */
[----:B------:R-:W-:-:S03]  /*01e0*/  VIADD R7, R17, 0x10 ;  /* 0x0000001011077836 */ /* 0x000fc60000000000 */
[----:B------:R-:W3:Y:S01]  /*01f0*/  LDG.E.EL R19, desc[UR4][R10.64+0x4] ;  /* 0x000004040a137981 */ /* 0x000ee2000c2e1900 */
[----:B------:R-:W-:-:S03]  /*0200*/  IMAD.WIDE R6, R7, 0x4, R2 ;  /* 0x0000000407067825 */ /* 0x000fc600078e0202 */
[----:B------:R4:W5:Y:S01]  /*0210*/  LDG.E.EL R5, desc[UR4][R12.64] ;  /* 0x000000040c057981 */ /* 0x000962000c2e1900 */
[----:B------:R-:W-:-:S03]  /*0220*/  VIADD R15, R15, 0x11 ;  /* 0x000000110f0f7836 */ /* 0x000fc60000000000 */
[----:B------:R-:W5:Y:S01]  /*0230*/  LDG.E.EL R6, desc[UR4][R6.64] ;  /* 0x0000000406067981 */ /* 0x000f62000c2e1900 */
[----:B------:R-:W-:Y:S02]  /*0240*/  VIADD R17, R17, 0x11 ;  /* 0x0000001111117836 */ /* 0x000fe40000000000 */
[--C-:B-1----:R-:W-:Y:S01]  /*0250*/  IMAD.WIDE R8, R15, 0x4, R2.reuse ;  /* 0x000000040f087825 */ /* 0x102fe200078e0202 */
[----:B----4-:R-:W1:Y:S03]  /*0260*/  LDC.64 R12, c[0x0][0x218] ;  /* 0x00008600ff0c7b82 */ /* 0x010e660000000a00 */
[----:B------:R-:W-:Y:S02]  /*0270*/  IMAD.WIDE R14, R17, 0x4, R2 ;  /* 0x00000004110e7825 */ /* 0x000fe400078e0202 */
[----:B------:R1:W4:Y:S04]  /*0280*/  LDG.E.EL R2, desc[UR4][R8.64] ;  /* 0x0000000408027981 */ /* 0x000328000c2e1900 */
[----:B------:R-:W4:Y:S01]  /*0290*/  LDG.E.EL R3, desc[UR4][R14.64] ;  /* 0x000000040e037981 */ /* 0x000f22000c2e1900 */
[----:B-1----:R-:W-:Y:S01]  /*02a0*/  IMAD.WIDE R8, R0, 0x4, R12 ;  /* 0x0000000400087825 */ /* 0x002fe200078e020c */
[----:B--2---:R-:W-:-:S02]  /*02b0*/  FSETP.GT.AND P3, PT, R18, R4, PT ;  /* 0x000000041200720b */ /* 0x004fc40003f64000 */
[----:B------:R-:W-:Y:S02]  /*02c0*/  FSETP.NAN.AND P0, PT, R18, R18, PT ;  /* 0x000000121200720b */ /* 0x000fe40003f08000 */
[----:B---3--:R-:W-:Y:S02]  /*02d0*/  FSETP.GT.AND P2, PT, R19, R16, PT ;  /* 0x000000101300720b */ /* 0x008fe40003f44000 */
[----:B-----5:R-:W-:-:S07]  /*02e0*/  FSETP.NAN.AND P4, PT, R5, R5, PT ;  /* 0x000000050500720b */ /* 0x020fce0003f88000 */
[----:B------:R-:W-:Y:S02]  /*02f0*/  @!P3 SEL R18, R18, R4, P0 ;  /* 0x000000041212b207 */ /* 0x000fe40000000000 */
[----:B------:R-:W-:Y:S02]  /*0300*/  FSETP.NAN.AND P1, PT, R6, R6, PT ;  /* 0x000000060600720b */ /* 0x000fe40003f28000 */
[C---:B------:R-:W-:Y:S02]  /*0310*/  FSETP.NAN.AND P5, PT, R19.reuse, R19, PT ;  /* 0x000000131300720b */ /* 0x040fe40003fa8000 */
[----:B------:R-:W-:Y:S02]  /*0320*/  FSETP.GEU.AND P0, PT, R18, R5, PT ;  /* 0x000000051200720b */ /* 0x000fe40003f0e000 */
[----:B------:R-:W-:Y:S02]  /*0330*/  @!P2 SEL R19, R19, R16, P5 ;  /* 0x000000101313a207 */ /* 0x000fe40002800000 */
[----:B------:R-:W-:-:S02]  /*0340*/  @!P4 SEL R5, R5, R18, !P0 ;  /* 0x000000120505c207 */ /* 0x000fc40004000000 */
[----:B------:R-:W-:Y:S02]  /*0350*/  FSETP.GEU.AND P4, PT, R19, R6, PT ;  /* 0x000000061300720b */ /* 0x000fe40003f8e000 */
[----:B------:R-:W-:Y:S02]  /*0360*/  SEL R4, RZ, 0x1, !P3 ;  /* 0x00000001ff047807 */ /* 0x000fe40005800000 */
[----:B------:R-:W-:Y:S02]  /*0370*/  SEL R7, RZ, 0x1, !P2 ;  /* 0x00000001ff077807 */ /* 0x000fe40005000000 */
[----:B----4-:R-:W-:Y:S02]  /*0380*/  FSETP.NAN.AND P3, PT, R2, R2, PT ;  /* 0x000000020200720b */ /* 0x010fe40003f68000 */
[----:B------:R-:W-:Y:S02]  /*0390*/  FSETP.NAN.AND P2, PT, R3, R3, PT ;  /* 0x000000030300720b */ /* 0x000fe40003f48000 */
[----:B------:R-:W-:-:S02]  /*03a0*/  @!P1 SEL R6, R6, R19, !P4 ;  /* 0x0000001306069207 */ /* 0x000fc40006000000 */
[----:B------:R-:W-:Y:S02]  /*03b0*/  SEL R4, R4, 0x2, P0 ;  /* 0x0000000204047807 */ /* 0x000fe40000000000 */
[----:B------:R-:W-:Y:S02]  /*03c0*/  SEL R7, R7, 0x2, P4 ;  /* 0x0000000207077807 */ /* 0x000fe40002000000 */
[----:B------:R-:W-:Y:S02]  /*03d0*/  FSETP.GEU.AND P1, PT, R5, R2, PT ;  /* 0x000000020500720b */ /* 0x000fe40003f2e000 */
[----:B------:R-:W-:Y:S02]  /*03e0*/  FSETP.GEU.AND P0, PT, R6, R3, PT ;  /* 0x000000030600720b */ /* 0x000fe40003f0e000 */
[----:B------:R-:W-:Y:S02]  /*03f0*/  SEL R4, R4, 0x3, P1 ;  /* 0x0000000304047807 */ /* 0x000fe40000800000 */
[----:B------:R-:W-:-:S02]  /*0400*/  SEL R7, R7, 0x3, P0 ;  /* 0x0000000307077807 */ /* 0x000fc40000000000 */
[----:B------:R-:W-:Y:S02]  /*0410*/  IADD3 R10, P4, R0, UR6, RZ ;  /* 0x00000006000a7c10 */ /* 0x000fe4000ff9e0ff */
[----:B------:R-:W-:Y:S01]  /*0420*/  @!P3 SEL R2, R2, R5, !P1 ;  /* 0x000000050202b207 */ /* 0x000fe20004800000 */
[----:B------:R-:W-:Y:S01]  /*0430*/  IMAD R7, R7, 0x100, R4 ;  /* 0x0000010007077824 */ /* 0x000fe200078e0204 */
[----:B------:R-:W-:Y:S02]  /*0440*/  @!P2 SEL R3, R3, R6, !P0 ;  /* 0x000000060303a207 */ /* 0x000fe40004000000 */
[----:B------:R-:W-:-:S03]  /*0450*/  LEA.HI.X.SX32 R11, R0, UR7, 0x1, P4 ;  /* 0x00000007000b7c11 */ /* 0x000fc6000a0f0eff */
[----:B------:R-:W-:Y:S04]  /*0460*/  STG.E.64 desc[UR4][R8.64], R2 ;  /* 0x0000000208007986 */ /* 0x000fe8000c101b04 */
[----:B------:R-:W-:Y:S01]  /*0470*/  STG.E.U16 desc[UR4][R10.64], R7 ;  /* 0x000000070a007986 */ /* 0x000fe2000c101504 */
[----:B------:R-:W-:Y:S05]  /*0480*/  EXIT ;  /* 0x000000000000794d */ /* 0x000fea0003800000 */
.L_x_0:
[----:B------:R-:W-:-:S00]  /*0490*/  BRA `(.L_x_0) ;  /* 0xfffffffc00fc7947 */ /* 0x000fc0000383ffff */
[----:B------:R-:W-:-:S00]  /*04a0*/  NOP ;  /* 0x0000000000007918 */ /* 0x000fc00000000000 */
        /* <DEDUP_REMOVED lines=13> */
.L_x_1:


//--------------------- .nv.constant0.triton_poi_fused_max_pool2d_with_indices_5 --------------------------
	.section	.nv.constant0.triton_poi_fused_max_pool2d_with_indices_5,"a",@progbits
	.sectionflags	@""
	.align	4
.nv.constant0.triton_poi_fused_max_pool2d_with_indices_5:
	.zero		556
